//
// Generated by NVIDIA NVVM Compiler
//
// Compiler Build ID: CL-36424714
// Cuda compilation tools, release 13.0, V13.0.88
// Based on NVVM 20.0.0
//

.version 9.0
.target sm_100
.address_size 64

	// .globl	_Z20matrixMultiplyKernelPdS_S_iii
// _ZZ20matrixMultiplyKernelPdS_S_iiiE2As has been demoted
// _ZZ20matrixMultiplyKernelPdS_S_iiiE2Bs has been demoted

.visible .entry _Z20matrixMultiplyKernelPdS_S_iii(
	.param .u64 .ptr .align 1 _Z20matrixMultiplyKernelPdS_S_iii_param_0,
	.param .u64 .ptr .align 1 _Z20matrixMultiplyKernelPdS_S_iii_param_1,
	.param .u64 .ptr .align 1 _Z20matrixMultiplyKernelPdS_S_iii_param_2,
	.param .u32 _Z20matrixMultiplyKernelPdS_S_iii_param_3,
	.param .u32 _Z20matrixMultiplyKernelPdS_S_iii_param_4,
	.param .u32 _Z20matrixMultiplyKernelPdS_S_iii_param_5
)
{
	.reg .pred 	%p<7>;
	.reg .b32 	%r<74>;
	.reg .b64 	%rd<29>;
	.reg .b64 	%fd<368>;
	// demoted variable
	.shared .align 8 .b8 _ZZ20matrixMultiplyKernelPdS_S_iiiE2As[2048];
	// demoted variable
	.shared .align 8 .b8 _ZZ20matrixMultiplyKernelPdS_S_iiiE2Bs[2048];
	ld.param.u64 	%rd4, [_Z20matrixMultiplyKernelPdS_S_iii_param_0];
	ld.param.u64 	%rd5, [_Z20matrixMultiplyKernelPdS_S_iii_param_1];
	ld.param.u64 	%rd3, [_Z20matrixMultiplyKernelPdS_S_iii_param_2];
	ld.param.u32 	%r35, [_Z20matrixMultiplyKernelPdS_S_iii_param_4];
	ld.param.u32 	%r36, [_Z20matrixMultiplyKernelPdS_S_iii_param_5];
	cvta.to.global.u64 	%rd1, %rd5;
	cvta.to.global.u64 	%rd2, %rd4;
	mov.u32 	%r1, %tid.y;
	mov.u32 	%r2, %tid.x;
	mov.u32 	%r37, %ctaid.y;
	mov.u32 	%r38, %ntid.y;
	mad.lo.s32 	%r3, %r37, %r38, %r1;
	mov.u32 	%r39, %ctaid.x;
	mov.u32 	%r40, %ntid.x;
	mad.lo.s32 	%r4, %r39, %r40, %r2;
	setp.lt.s32 	%p1, %r35, 1;
	mov.f64 	%fd367, 0d0000000000000000;
	@%p1 bra 	$L__BB0_9;
	mad.lo.s32 	%r5, %r35, %r3, %r2;
	shl.b32 	%r42, %r1, 7;
	mov.u32 	%r43, _ZZ20matrixMultiplyKernelPdS_S_iiiE2As;
	add.s32 	%r6, %r43, %r42;
	shl.b32 	%r44, %r2, 3;
	add.s32 	%r7, %r6, %r44;
	mov.u32 	%r45, _ZZ20matrixMultiplyKernelPdS_S_iiiE2Bs;
	add.s32 	%r9, %r45, %r44;
	add.s32 	%r8, %r9, %r42;
	add.s32 	%r10, %r35, -1;
	shr.u32 	%r46, %r10, 4;
	add.s32 	%r11, %r46, 1;
	setp.lt.u32 	%p2, %r35, 49;
	mov.f64 	%fd367, 0d0000000000000000;
	mov.b32 	%r72, 0;
	@%p2 bra 	$L__BB0_4;
	add.s32 	%r48, %r1, 16;
	mad.lo.s32 	%r70, %r36, %r48, %r4;
	shl.b32 	%r13, %r36, 6;
	add.s32 	%r49, %r1, 32;
	mad.lo.s32 	%r69, %r36, %r49, %r4;
	add.s32 	%r50, %r1, 48;
	mad.lo.s32 	%r68, %r36, %r50, %r4;
	mad.lo.s32 	%r67, %r1, %r36, %r4;
	and.b32  	%r51, %r11, 536870908;
	neg.s32 	%r65, %r51;
	mov.f64 	%fd367, 0d0000000000000000;
	mov.b32 	%r72, 0;
	mov.u32 	%r66, %r5;
$L__BB0_3:
	.pragma "nounroll";
	mul.wide.s32 	%rd6, %r66, 8;
	add.s64 	%rd7, %rd2, %rd6;
	ld.global.f64 	%fd14, [%rd7];
	st.shared.f64 	[%r7], %fd14;
	mul.wide.s32 	%rd8, %r67, 8;
	add.s64 	%rd9, %rd1, %rd8;
	ld.global.f64 	%fd15, [%rd9];
	st.shared.f64 	[%r8], %fd15;
	bar.sync 	0;
	ld.shared.f64 	%fd16, [%r6];
	ld.shared.f64 	%fd17, [%r9];
	fma.rn.f64 	%fd18, %fd16, %fd17, %fd367;
	ld.shared.f64 	%fd19, [%r6+8];
	ld.shared.f64 	%fd20, [%r9+128];
	fma.rn.f64 	%fd21, %fd19, %fd20, %fd18;
	ld.shared.f64 	%fd22, [%r6+16];
	ld.shared.f64 	%fd23, [%r9+256];
	fma.rn.f64 	%fd24, %fd22, %fd23, %fd21;
	ld.shared.f64 	%fd25, [%r6+24];
	ld.shared.f64 	%fd26, [%r9+384];
	fma.rn.f64 	%fd27, %fd25, %fd26, %fd24;
	ld.shared.f64 	%fd28, [%r6+32];
	ld.shared.f64 	%fd29, [%r9+512];
	fma.rn.f64 	%fd30, %fd28, %fd29, %fd27;
	ld.shared.f64 	%fd31, [%r6+40];
	ld.shared.f64 	%fd32, [%r9+640];
	fma.rn.f64 	%fd33, %fd31, %fd32, %fd30;
	ld.shared.f64 	%fd34, [%r6+48];
	ld.shared.f64 	%fd35, [%r9+768];
	fma.rn.f64 	%fd36, %fd34, %fd35, %fd33;
	ld.shared.f64 	%fd37, [%r6+56];
	ld.shared.f64 	%fd38, [%r9+896];
	fma.rn.f64 	%fd39, %fd37, %fd38, %fd36;
	ld.shared.f64 	%fd40, [%r6+64];
	ld.shared.f64 	%fd41, [%r9+1024];
	fma.rn.f64 	%fd42, %fd40, %fd41, %fd39;
	ld.shared.f64 	%fd43, [%r6+72];
	ld.shared.f64 	%fd44, [%r9+1152];
	fma.rn.f64 	%fd45, %fd43, %fd44, %fd42;
	ld.shared.f64 	%fd46, [%r6+80];
	ld.shared.f64 	%fd47, [%r9+1280];
	fma.rn.f64 	%fd48, %fd46, %fd47, %fd45;
	ld.shared.f64 	%fd49, [%r6+88];
	ld.shared.f64 	%fd50, [%r9+1408];
	fma.rn.f64 	%fd51, %fd49, %fd50, %fd48;
	ld.shared.f64 	%fd52, [%r6+96];
	ld.shared.f64 	%fd53, [%r9+1536];
	fma.rn.f64 	%fd54, %fd52, %fd53, %fd51;
	ld.shared.f64 	%fd55, [%r6+104];
	ld.shared.f64 	%fd56, [%r9+1664];
	fma.rn.f64 	%fd57, %fd55, %fd56, %fd54;
	ld.shared.f64 	%fd58, [%r6+112];
	ld.shared.f64 	%fd59, [%r9+1792];
	fma.rn.f64 	%fd60, %fd58, %fd59, %fd57;
	ld.shared.f64 	%fd61, [%r6+120];
	ld.shared.f64 	%fd62, [%r9+1920];
	fma.rn.f64 	%fd63, %fd61, %fd62, %fd60;
	bar.sync 	0;
	ld.global.f64 	%fd64, [%rd7+128];
	st.shared.f64 	[%r7], %fd64;
	mul.wide.s32 	%rd10, %r70, 8;
	add.s64 	%rd11, %rd1, %rd10;
	ld.global.f64 	%fd65, [%rd11];
	st.shared.f64 	[%r8], %fd65;
	bar.sync 	0;
	ld.shared.f64 	%fd66, [%r6];
	ld.shared.f64 	%fd67, [%r9];
	fma.rn.f64 	%fd68, %fd66, %fd67, %fd63;
	ld.shared.f64 	%fd69, [%r6+8];
	ld.shared.f64 	%fd70, [%r9+128];
	fma.rn.f64 	%fd71, %fd69, %fd70, %fd68;
	ld.shared.f64 	%fd72, [%r6+16];
	ld.shared.f64 	%fd73, [%r9+256];
	fma.rn.f64 	%fd74, %fd72, %fd73, %fd71;
	ld.shared.f64 	%fd75, [%r6+24];
	ld.shared.f64 	%fd76, [%r9+384];
	fma.rn.f64 	%fd77, %fd75, %fd76, %fd74;
	ld.shared.f64 	%fd78, [%r6+32];
	ld.shared.f64 	%fd79, [%r9+512];
	fma.rn.f64 	%fd80, %fd78, %fd79, %fd77;
	ld.shared.f64 	%fd81, [%r6+40];
	ld.shared.f64 	%fd82, [%r9+640];
	fma.rn.f64 	%fd83, %fd81, %fd82, %fd80;
	ld.shared.f64 	%fd84, [%r6+48];
	ld.shared.f64 	%fd85, [%r9+768];
	fma.rn.f64 	%fd86, %fd84, %fd85, %fd83;
	ld.shared.f64 	%fd87, [%r6+56];
	ld.shared.f64 	%fd88, [%r9+896];
	fma.rn.f64 	%fd89, %fd87, %fd88, %fd86;
	ld.shared.f64 	%fd90, [%r6+64];
	ld.shared.f64 	%fd91, [%r9+1024];
	fma.rn.f64 	%fd92, %fd90, %fd91, %fd89;
	ld.shared.f64 	%fd93, [%r6+72];
	ld.shared.f64 	%fd94, [%r9+1152];
	fma.rn.f64 	%fd95, %fd93, %fd94, %fd92;
	ld.shared.f64 	%fd96, [%r6+80];
	ld.shared.f64 	%fd97, [%r9+1280];
	fma.rn.f64 	%fd98, %fd96, %fd97, %fd95;
	ld.shared.f64 	%fd99, [%r6+88];
	ld.shared.f64 	%fd100, [%r9+1408];
	fma.rn.f64 	%fd101, %fd99, %fd100, %fd98;
	ld.shared.f64 	%fd102, [%r6+96];
	ld.shared.f64 	%fd103, [%r9+1536];
	fma.rn.f64 	%fd104, %fd102, %fd103, %fd101;
	ld.shared.f64 	%fd105, [%r6+104];
	ld.shared.f64 	%fd106, [%r9+1664];
	fma.rn.f64 	%fd107, %fd105, %fd106, %fd104;
	ld.shared.f64 	%fd108, [%r6+112];
	ld.shared.f64 	%fd109, [%r9+1792];
	fma.rn.f64 	%fd110, %fd108, %fd109, %fd107;
	ld.shared.f64 	%fd111, [%r6+120];
	ld.shared.f64 	%fd112, [%r9+1920];
	fma.rn.f64 	%fd113, %fd111, %fd112, %fd110;
	bar.sync 	0;
	ld.global.f64 	%fd114, [%rd7+256];
	st.shared.f64 	[%r7], %fd114;
	mul.wide.s32 	%rd12, %r69, 8;
	add.s64 	%rd13, %rd1, %rd12;
	ld.global.f64 	%fd115, [%rd13];
	st.shared.f64 	[%r8], %fd115;
	bar.sync 	0;
	ld.shared.f64 	%fd116, [%r6];
	ld.shared.f64 	%fd117, [%r9];
	fma.rn.f64 	%fd118, %fd116, %fd117, %fd113;
	ld.shared.f64 	%fd119, [%r6+8];
	ld.shared.f64 	%fd120, [%r9+128];
	fma.rn.f64 	%fd121, %fd119, %fd120, %fd118;
	ld.shared.f64 	%fd122, [%r6+16];
	ld.shared.f64 	%fd123, [%r9+256];
	fma.rn.f64 	%fd124, %fd122, %fd123, %fd121;
	ld.shared.f64 	%fd125, [%r6+24];
	ld.shared.f64 	%fd126, [%r9+384];
	fma.rn.f64 	%fd127, %fd125, %fd126, %fd124;
	ld.shared.f64 	%fd128, [%r6+32];
	ld.shared.f64 	%fd129, [%r9+512];
	fma.rn.f64 	%fd130, %fd128, %fd129, %fd127;
	ld.shared.f64 	%fd131, [%r6+40];
	ld.shared.f64 	%fd132, [%r9+640];
	fma.rn.f64 	%fd133, %fd131, %fd132, %fd130;
	ld.shared.f64 	%fd134, [%r6+48];
	ld.shared.f64 	%fd135, [%r9+768];
	fma.rn.f64 	%fd136, %fd134, %fd135, %fd133;
	ld.shared.f64 	%fd137, [%r6+56];
	ld.shared.f64 	%fd138, [%r9+896];
	fma.rn.f64 	%fd139, %fd137, %fd138, %fd136;
	ld.shared.f64 	%fd140, [%r6+64];
	ld.shared.f64 	%fd141, [%r9+1024];
	fma.rn.f64 	%fd142, %fd140, %fd141, %fd139;
	ld.shared.f64 	%fd143, [%r6+72];
	ld.shared.f64 	%fd144, [%r9+1152];
	fma.rn.f64 	%fd145, %fd143, %fd144, %fd142;
	ld.shared.f64 	%fd146, [%r6+80];
	ld.shared.f64 	%fd147, [%r9+1280];
	fma.rn.f64 	%fd148, %fd146, %fd147, %fd145;
	ld.shared.f64 	%fd149, [%r6+88];
	ld.shared.f64 	%fd150, [%r9+1408];
	fma.rn.f64 	%fd151, %fd149, %fd150, %fd148;
	ld.shared.f64 	%fd152, [%r6+96];
	ld.shared.f64 	%fd153, [%r9+1536];
	fma.rn.f64 	%fd154, %fd152, %fd153, %fd151;
	ld.shared.f64 	%fd155, [%r6+104];
	ld.shared.f64 	%fd156, [%r9+1664];
	fma.rn.f64 	%fd157, %fd155, %fd156, %fd154;
	ld.shared.f64 	%fd158, [%r6+112];
	ld.shared.f64 	%fd159, [%r9+1792];
	fma.rn.f64 	%fd160, %fd158, %fd159, %fd157;
	ld.shared.f64 	%fd161, [%r6+120];
	ld.shared.f64 	%fd162, [%r9+1920];
	fma.rn.f64 	%fd163, %fd161, %fd162, %fd160;
	bar.sync 	0;
	ld.global.f64 	%fd164, [%rd7+384];
	st.shared.f64 	[%r7], %fd164;
	mul.wide.s32 	%rd14, %r68, 8;
	add.s64 	%rd15, %rd1, %rd14;
	ld.global.f64 	%fd165, [%rd15];
	st.shared.f64 	[%r8], %fd165;
	bar.sync 	0;
	ld.shared.f64 	%fd166, [%r6];
	ld.shared.f64 	%fd167, [%r9];
	fma.rn.f64 	%fd168, %fd166, %fd167, %fd163;
	ld.shared.f64 	%fd169, [%r6+8];
	ld.shared.f64 	%fd170, [%r9+128];
	fma.rn.f64 	%fd171, %fd169, %fd170, %fd168;
	ld.shared.f64 	%fd172, [%r6+16];
	ld.shared.f64 	%fd173, [%r9+256];
	fma.rn.f64 	%fd174, %fd172, %fd173, %fd171;
	ld.shared.f64 	%fd175, [%r6+24];
	ld.shared.f64 	%fd176, [%r9+384];
	fma.rn.f64 	%fd177, %fd175, %fd176, %fd174;
	ld.shared.f64 	%fd178, [%r6+32];
	ld.shared.f64 	%fd179, [%r9+512];
	fma.rn.f64 	%fd180, %fd178, %fd179, %fd177;
	ld.shared.f64 	%fd181, [%r6+40];
	ld.shared.f64 	%fd182, [%r9+640];
	fma.rn.f64 	%fd183, %fd181, %fd182, %fd180;
	ld.shared.f64 	%fd184, [%r6+48];
	ld.shared.f64 	%fd185, [%r9+768];
	fma.rn.f64 	%fd186, %fd184, %fd185, %fd183;
	ld.shared.f64 	%fd187, [%r6+56];
	ld.shared.f64 	%fd188, [%r9+896];
	fma.rn.f64 	%fd189, %fd187, %fd188, %fd186;
	ld.shared.f64 	%fd190, [%r6+64];
	ld.shared.f64 	%fd191, [%r9+1024];
	fma.rn.f64 	%fd192, %fd190, %fd191, %fd189;
	ld.shared.f64 	%fd193, [%r6+72];
	ld.shared.f64 	%fd194, [%r9+1152];
	fma.rn.f64 	%fd195, %fd193, %fd194, %fd192;
	ld.shared.f64 	%fd196, [%r6+80];
	ld.shared.f64 	%fd197, [%r9+1280];
	fma.rn.f64 	%fd198, %fd196, %fd197, %fd195;
	ld.shared.f64 	%fd199, [%r6+88];
	ld.shared.f64 	%fd200, [%r9+1408];
	fma.rn.f64 	%fd201, %fd199, %fd200, %fd198;
	ld.shared.f64 	%fd202, [%r6+96];
	ld.shared.f64 	%fd203, [%r9+1536];
	fma.rn.f64 	%fd204, %fd202, %fd203, %fd201;
	ld.shared.f64 	%fd205, [%r6+104];
	ld.shared.f64 	%fd206, [%r9+1664];
	fma.rn.f64 	%fd207, %fd205, %fd206, %fd204;
	ld.shared.f64 	%fd208, [%r6+112];
	ld.shared.f64 	%fd209, [%r9+1792];
	fma.rn.f64 	%fd210, %fd208, %fd209, %fd207;
	ld.shared.f64 	%fd211, [%r6+120];
	ld.shared.f64 	%fd212, [%r9+1920];
	fma.rn.f64 	%fd367, %fd211, %fd212, %fd210;
	bar.sync 	0;
	add.s32 	%r72, %r72, 64;
	add.s32 	%r70, %r70, %r13;
	add.s32 	%r69, %r69, %r13;
	add.s32 	%r68, %r68, %r13;
	add.s32 	%r67, %r67, %r13;
	add.s32 	%r66, %r66, 64;
	add.s32 	%r65, %r65, 4;
	setp.ne.s32 	%p3, %r65, 0;
	@%p3 bra 	$L__BB0_3;
$L__BB0_4:
	shr.u32 	%r53, %r10, 4;
	add.s32 	%r54, %r53, 1;
	and.b32  	%r52, %r54, 3;
	setp.eq.s32 	%p4, %r52, 0;
	@%p4 bra 	$L__BB0_9;
	setp.eq.s32 	%p5, %r52, 1;
	@%p5 bra 	$L__BB0_7;
	add.s32 	%r55, %r5, %r72;
	mul.wide.s32 	%rd16, %r55, 8;
	add.s64 	%rd17, %rd2, %rd16;
	ld.global.f64 	%fd214, [%rd17];
	st.shared.f64 	[%r7], %fd214;
	add.s32 	%r56, %r72, %r1;
	mad.lo.s32 	%r57, %r56, %r36, %r4;
	mul.wide.s32 	%rd18, %r57, 8;
	add.s64 	%rd19, %rd1, %rd18;
	ld.global.f64 	%fd215, [%rd19];
	st.shared.f64 	[%r8], %fd215;
	bar.sync 	0;
	ld.shared.f64 	%fd216, [%r6];
	ld.shared.f64 	%fd217, [%r9];
	fma.rn.f64 	%fd218, %fd216, %fd217, %fd367;
	ld.shared.f64 	%fd219, [%r6+8];
	ld.shared.f64 	%fd220, [%r9+128];
	fma.rn.f64 	%fd221, %fd219, %fd220, %fd218;
	ld.shared.f64 	%fd222, [%r6+16];
	ld.shared.f64 	%fd223, [%r9+256];
	fma.rn.f64 	%fd224, %fd222, %fd223, %fd221;
	ld.shared.f64 	%fd225, [%r6+24];
	ld.shared.f64 	%fd226, [%r9+384];
	fma.rn.f64 	%fd227, %fd225, %fd226, %fd224;
	ld.shared.f64 	%fd228, [%r6+32];
	ld.shared.f64 	%fd229, [%r9+512];
	fma.rn.f64 	%fd230, %fd228, %fd229, %fd227;
	ld.shared.f64 	%fd231, [%r6+40];
	ld.shared.f64 	%fd232, [%r9+640];
	fma.rn.f64 	%fd233, %fd231, %fd232, %fd230;
	ld.shared.f64 	%fd234, [%r6+48];
	ld.shared.f64 	%fd235, [%r9+768];
	fma.rn.f64 	%fd236, %fd234, %fd235, %fd233;
	ld.shared.f64 	%fd237, [%r6+56];
	ld.shared.f64 	%fd238, [%r9+896];
	fma.rn.f64 	%fd239, %fd237, %fd238, %fd236;
	ld.shared.f64 	%fd240, [%r6+64];
	ld.shared.f64 	%fd241, [%r9+1024];
	fma.rn.f64 	%fd242, %fd240, %fd241, %fd239;
	ld.shared.f64 	%fd243, [%r6+72];
	ld.shared.f64 	%fd244, [%r9+1152];
	fma.rn.f64 	%fd245, %fd243, %fd244, %fd242;
	ld.shared.f64 	%fd246, [%r6+80];
	ld.shared.f64 	%fd247, [%r9+1280];
	fma.rn.f64 	%fd248, %fd246, %fd247, %fd245;
	ld.shared.f64 	%fd249, [%r6+88];
	ld.shared.f64 	%fd250, [%r9+1408];
	fma.rn.f64 	%fd251, %fd249, %fd250, %fd248;
	ld.shared.f64 	%fd252, [%r6+96];
	ld.shared.f64 	%fd253, [%r9+1536];
	fma.rn.f64 	%fd254, %fd252, %fd253, %fd251;
	ld.shared.f64 	%fd255, [%r6+104];
	ld.shared.f64 	%fd256, [%r9+1664];
	fma.rn.f64 	%fd257, %fd255, %fd256, %fd254;
	ld.shared.f64 	%fd258, [%r6+112];
	ld.shared.f64 	%fd259, [%r9+1792];
	fma.rn.f64 	%fd260, %fd258, %fd259, %fd257;
	ld.shared.f64 	%fd261, [%r6+120];
	ld.shared.f64 	%fd262, [%r9+1920];
	fma.rn.f64 	%fd263, %fd261, %fd262, %fd260;
	bar.sync 	0;
	ld.global.f64 	%fd264, [%rd17+128];
	st.shared.f64 	[%r7], %fd264;
	add.s32 	%r58, %r56, 16;
	mad.lo.s32 	%r59, %r58, %r36, %r4;
	mul.wide.s32 	%rd20, %r59, 8;
	add.s64 	%rd21, %rd1, %rd20;
	ld.global.f64 	%fd265, [%rd21];
	st.shared.f64 	[%r8], %fd265;
	bar.sync 	0;
	ld.shared.f64 	%fd266, [%r6];
	ld.shared.f64 	%fd267, [%r9];
	fma.rn.f64 	%fd268, %fd266, %fd267, %fd263;
	ld.shared.f64 	%fd269, [%r6+8];
	ld.shared.f64 	%fd270, [%r9+128];
	fma.rn.f64 	%fd271, %fd269, %fd270, %fd268;
	ld.shared.f64 	%fd272, [%r6+16];
	ld.shared.f64 	%fd273, [%r9+256];
	fma.rn.f64 	%fd274, %fd272, %fd273, %fd271;
	ld.shared.f64 	%fd275, [%r6+24];
	ld.shared.f64 	%fd276, [%r9+384];
	fma.rn.f64 	%fd277, %fd275, %fd276, %fd274;
	ld.shared.f64 	%fd278, [%r6+32];
	ld.shared.f64 	%fd279, [%r9+512];
	fma.rn.f64 	%fd280, %fd278, %fd279, %fd277;
	ld.shared.f64 	%fd281, [%r6+40];
	ld.shared.f64 	%fd282, [%r9+640];
	fma.rn.f64 	%fd283, %fd281, %fd282, %fd280;
	ld.shared.f64 	%fd284, [%r6+48];
	ld.shared.f64 	%fd285, [%r9+768];
	fma.rn.f64 	%fd286, %fd284, %fd285, %fd283;
	ld.shared.f64 	%fd287, [%r6+56];
	ld.shared.f64 	%fd288, [%r9+896];
	fma.rn.f64 	%fd289, %fd287, %fd288, %fd286;
	ld.shared.f64 	%fd290, [%r6+64];
	ld.shared.f64 	%fd291, [%r9+1024];
	fma.rn.f64 	%fd292, %fd290, %fd291, %fd289;
	ld.shared.f64 	%fd293, [%r6+72];
	ld.shared.f64 	%fd294, [%r9+1152];
	fma.rn.f64 	%fd295, %fd293, %fd294, %fd292;
	ld.shared.f64 	%fd296, [%r6+80];
	ld.shared.f64 	%fd297, [%r9+1280];
	fma.rn.f64 	%fd298, %fd296, %fd297, %fd295;
	ld.shared.f64 	%fd299, [%r6+88];
	ld.shared.f64 	%fd300, [%r9+1408];
	fma.rn.f64 	%fd301, %fd299, %fd300, %fd298;
	ld.shared.f64 	%fd302, [%r6+96];
	ld.shared.f64 	%fd303, [%r9+1536];
	fma.rn.f64 	%fd304, %fd302, %fd303, %fd301;
	ld.shared.f64 	%fd305, [%r6+104];
	ld.shared.f64 	%fd306, [%r9+1664];
	fma.rn.f64 	%fd307, %fd305, %fd306, %fd304;
	ld.shared.f64 	%fd308, [%r6+112];
	ld.shared.f64 	%fd309, [%r9+1792];
	fma.rn.f64 	%fd310, %fd308, %fd309, %fd307;
	ld.shared.f64 	%fd311, [%r6+120];
	ld.shared.f64 	%fd312, [%r9+1920];
	fma.rn.f64 	%fd367, %fd311, %fd312, %fd310;
	bar.sync 	0;
	add.s32 	%r72, %r72, 32;
$L__BB0_7:
	and.b32  	%r60, %r10, 16;
	setp.ne.s32 	%p6, %r60, 0;
	@%p6 bra 	$L__BB0_9;
	add.s32 	%r61, %r5, %r72;
	mul.wide.s32 	%rd22, %r61, 8;
	add.s64 	%rd23, %rd2, %rd22;
	ld.global.f64 	%fd313, [%rd23];
	st.shared.f64 	[%r7], %fd313;
	add.s32 	%r62, %r72, %r1;
	mad.lo.s32 	%r63, %r62, %r36, %r4;
	mul.wide.s32 	%rd24, %r63, 8;
	add.s64 	%rd25, %rd1, %rd24;
	ld.global.f64 	%fd314, [%rd25];
	st.shared.f64 	[%r8], %fd314;
	bar.sync 	0;
	ld.shared.f64 	%fd315, [%r6];
	ld.shared.f64 	%fd316, [%r9];
	fma.rn.f64 	%fd317, %fd315, %fd316, %fd367;
	ld.shared.f64 	%fd318, [%r6+8];
	ld.shared.f64 	%fd319, [%r9+128];
	fma.rn.f64 	%fd320, %fd318, %fd319, %fd317;
	ld.shared.f64 	%fd321, [%r6+16];
	ld.shared.f64 	%fd322, [%r9+256];
	fma.rn.f64 	%fd323, %fd321, %fd322, %fd320;
	ld.shared.f64 	%fd324, [%r6+24];
	ld.shared.f64 	%fd325, [%r9+384];
	fma.rn.f64 	%fd326, %fd324, %fd325, %fd323;
	ld.shared.f64 	%fd327, [%r6+32];
	ld.shared.f64 	%fd328, [%r9+512];
	fma.rn.f64 	%fd329, %fd327, %fd328, %fd326;
	ld.shared.f64 	%fd330, [%r6+40];
	ld.shared.f64 	%fd331, [%r9+640];
	fma.rn.f64 	%fd332, %fd330, %fd331, %fd329;
	ld.shared.f64 	%fd333, [%r6+48];
	ld.shared.f64 	%fd334, [%r9+768];
	fma.rn.f64 	%fd335, %fd333, %fd334, %fd332;
	ld.shared.f64 	%fd336, [%r6+56];
	ld.shared.f64 	%fd337, [%r9+896];
	fma.rn.f64 	%fd338, %fd336, %fd337, %fd335;
	ld.shared.f64 	%fd339, [%r6+64];
	ld.shared.f64 	%fd340, [%r9+1024];
	fma.rn.f64 	%fd341, %fd339, %fd340, %fd338;
	ld.shared.f64 	%fd342, [%r6+72];
	ld.shared.f64 	%fd343, [%r9+1152];
	fma.rn.f64 	%fd344, %fd342, %fd343, %fd341;
	ld.shared.f64 	%fd345, [%r6+80];
	ld.shared.f64 	%fd346, [%r9+1280];
	fma.rn.f64 	%fd347, %fd345, %fd346, %fd344;
	ld.shared.f64 	%fd348, [%r6+88];
	ld.shared.f64 	%fd349, [%r9+1408];
	fma.rn.f64 	%fd350, %fd348, %fd349, %fd347;
	ld.shared.f64 	%fd351, [%r6+96];
	ld.shared.f64 	%fd352, [%r9+1536];
	fma.rn.f64 	%fd353, %fd351, %fd352, %fd350;
	ld.shared.f64 	%fd354, [%r6+104];
	ld.shared.f64 	%fd355, [%r9+1664];
	fma.rn.f64 	%fd356, %fd354, %fd355, %fd353;
	ld.shared.f64 	%fd357, [%r6+112];
	ld.shared.f64 	%fd358, [%r9+1792];
	fma.rn.f64 	%fd359, %fd357, %fd358, %fd356;
	ld.shared.f64 	%fd360, [%r6+120];
	ld.shared.f64 	%fd361, [%r9+1920];
	fma.rn.f64 	%fd367, %fd360, %fd361, %fd359;
	bar.sync 	0;
$L__BB0_9:
	cvta.to.global.u64 	%rd26, %rd3;
	mad.lo.s32 	%r64, %r36, %r3, %r4;
	mul.wide.s32 	%rd27, %r64, 8;
	add.s64 	%rd28, %rd26, %rd27;
	st.global.f64 	[%rd28], %fd367;
	ret;

}


// ===== COMPILED SASS (sm_100) =====

	.target	sm_100

	.elftype	@"ET_EXEC"


//--------------------- .note.nv.tkinfo           --------------------------
	.section	.note.nv.tkinfo,"",@"SHT_NOTE"
	.sectionflags	@"SHF_NOTE_NV_TKINFO"
	.tkinfo
        /*0018*/ 	.word	0x00000002
        /*0030*/ 	.string	""
        /*0030*/ 	.string	"ptxas"
        /*0030*/ 	.string	"Cuda compilation tools, release 13.0, V13.0.88"
        /*0030*/ 	.string	"Build cuda_13.0.r13.0/compiler.36424714_0"
        /*0030*/ 	.string	"-arch sm_100 -m 64 "



//--------------------- .note.nv.cuinfo           --------------------------
	.section	.note.nv.cuinfo,"",@"SHT_NOTE"
	.sectionflags	@"SHF_NOTE_NV_CUINFO"
        /*0018*/ 	.short	0x0002
        /*001a*/ 	.short	0x0064
        /*001c*/ 	.short	0x0082
	.zero		2


//--------------------- .nv.info                  --------------------------
	.section	.nv.info,"",@"SHT_CUDA_INFO"
	.align	4


	//----- nvinfo : EIATTR_REGCOUNT
	.align		4
        /*0000*/ 	.byte	0x04, 0x2f
        /*0002*/ 	.short	(.L_1 - .L_0)
	.align		4
.L_0:
        /*0004*/ 	.word	index@(_Z20matrixMultiplyKernelPdS_S_iii)
        /*0008*/ 	.word	0x00000028


	//----- nvinfo : EIATTR_FRAME_SIZE
	.align		4
.L_1:
        /*000c*/ 	.byte	0x04, 0x11
        /*000e*/ 	.short	(.L_3 - .L_2)
	.align		4
.L_2:
        /*0010*/ 	.word	index@(_Z20matrixMultiplyKernelPdS_S_iii)
        /*0014*/ 	.word	0x00000000


	//----- nvinfo : EIATTR_MIN_STACK_SIZE
	.align		4
.L_3:
        /*0018*/ 	.byte	0x04, 0x12
        /*001a*/ 	.short	(.L_5 - .L_4)
	.align		4
.L_4:
        /*001c*/ 	.word	index@(_Z20matrixMultiplyKernelPdS_S_iii)
        /*0020*/ 	.word	0x00000000
.L_5:


//--------------------- .nv.compat                --------------------------
	.section	.nv.compat,"",@"SHT_CUDA_COMPAT_INFO"
	.align	4
        /*0000*/ 	.byte	0x02, 0x09, 0x00, 0x00, 0x02, 0x02, 0x01, 0x00, 0x02, 0x05, 0x05, 0x00, 0x03, 0x07, 0x01, 0x01
        /*0010*/ 	.byte	0x02, 0x03, 0x00, 0x00, 0x02, 0x06, 0x01, 0x00, 0x04, 0x0b, 0x08, 0x00, 0x01, 0x00, 0x00, 0x00
        /*0020*/ 	.byte	0x00, 0x00, 0x00, 0x00


//--------------------- .nv.info._Z20matrixMultiplyKernelPdS_S_iii --------------------------
	.section	.nv.info._Z20matrixMultiplyKernelPdS_S_iii,"",@"SHT_CUDA_INFO"
	.sectionflags	@""
	.align	4


	//----- nvinfo : EIATTR_CUDA_API_VERSION
	.align		4
        /*0000*/ 	.byte	0x04, 0x37
        /*0002*/ 	.short	(.L_7 - .L_6)
.L_6:
        /*0004*/ 	.word	0x00000082


	//----- nvinfo : EIATTR_KPARAM_INFO
	.align		4
.L_7:
        /*0008*/ 	.byte	0x04, 0x17
        /*000a*/ 	.short	(.L_9 - .L_8)
.L_8:
        /*000c*/ 	.word	0x00000000
        /*0010*/ 	.short	0x0005
        /*0012*/ 	.short	0x0020
        /*0014*/ 	.byte	0x00, 0xf0, 0x11, 0x00


	//----- nvinfo : EIATTR_KPARAM_INFO
	.align		4
.L_9:
        /*0018*/ 	.byte	0x04, 0x17
        /*001a*/ 	.short	(.L_11 - .L_10)
.L_10:
        /*001c*/ 	.word	0x00000000
        /*0020*/ 	.short	0x0004
        /*0022*/ 	.short	0x001c
        /*0024*/ 	.byte	0x00, 0xf0, 0x11, 0x00


	//----- nvinfo : EIATTR_KPARAM_INFO
	.align		4
.L_11:
        /*0028*/ 	.byte	0x04, 0x17
        /*002a*/ 	.short	(.L_13 - .L_12)
.L_12:
        /*002c*/ 	.word	0x00000000
        /*0030*/ 	.short	0x0003
        /*0032*/ 	.short	0x0018
        /*0034*/ 	.byte	0x00, 0xf0, 0x11, 0x00


	//----- nvinfo : EIATTR_KPARAM_INFO
	.align		4
.L_13:
        /*0038*/ 	.byte	0x04, 0x17
        /*003a*/ 	.short	(.L_15 - .L_14)
.L_14:
        /*003c*/ 	.word	0x00000000
        /*0040*/ 	.short	0x0002
        /*0042*/ 	.short	0x0010
        /*0044*/ 	.byte	0x00, 0xf5, 0x21, 0x00


	//----- nvinfo : EIATTR_KPARAM_INFO
	.align		4
.L_15:
        /*0048*/ 	.byte	0x04, 0x17
        /*004a*/ 	.short	(.L_17 - .L_16)
.L_16:
        /*004c*/ 	.word	0x00000000
        /*0050*/ 	.short	0x0001
        /*0052*/ 	.short	0x0008
        /*0054*/ 	.byte	0x00, 0xf5, 0x21, 0x00


	//----- nvinfo : EIATTR_KPARAM_INFO
	.align		4
.L_17:
        /*0058*/ 	.byte	0x04, 0x17
        /*005a*/ 	.short	(.L_19 - .L_18)
.L_18:
        /*005c*/ 	.word	0x00000000
        /*0060*/ 	.short	0x0000
        /*0062*/ 	.short	0x0000
        /*0064*/ 	.byte	0x00, 0xf5, 0x21, 0x00


	//----- nvinfo : EIATTR_SPARSE_MMA_MASK
	.align		4
.L_19:
        /*0068*/ 	.byte	0x03, 0x50
        /*006a*/ 	.short	0x0000


	//----- nvinfo : EIATTR_MAXREG_COUNT
	.align		4
        /*006c*/ 	.byte	0x03, 0x1b
        /*006e*/ 	.short	0x00ff


	//----- nvinfo : EIATTR_NUM_BARRIERS
	.align		4
        /*0070*/ 	.byte	0x02, 0x4c
        /*0072*/ 	.byte	0x01
	.zero		1


	//----- nvinfo : EIATTR_MERCURY_ISA_VERSION
	.align		4
        /*0074*/ 	.byte	0x03, 0x5f
        /*0076*/ 	.short	0x0101


	//----- nvinfo : EIATTR_VRC_CTA_INIT_COUNT
	.align		4
        /*0078*/ 	.byte	0x02, 0x4a
	.zero		1
	.zero		1


	//----- nvinfo : EIATTR_EXIT_INSTR_OFFSETS
	.align		4
        /*007c*/ 	.byte	0x04, 0x1c
        /*007e*/ 	.short	(.L_21 - .L_20)


	//   ....[0]....
.L_20:
        /*0080*/ 	.word	0x000019c0


	//----- nvinfo : EIATTR_CBANK_PARAM_SIZE
	.align		4
.L_21:
        /*0084*/ 	.byte	0x03, 0x19
        /*0086*/ 	.short	0x0024


	//----- nvinfo : EIATTR_PARAM_CBANK
	.align		4
        /*0088*/ 	.byte	0x04, 0x0a
        /*008a*/ 	.short	(.L_23 - .L_22)
	.align		4
.L_22:
        /*008c*/ 	.word	index@(.nv.constant0._Z20matrixMultiplyKernelPdS_S_iii)
        /*0090*/ 	.short	0x0380
        /*0092*/ 	.short	0x0024


	//----- nvinfo : EIATTR_SW_WAR
	.align		4
.L_23:
        /*0094*/ 	.byte	0x04, 0x36
        /*0096*/ 	.short	(.L_25 - .L_24)
.L_24:
        /*0098*/ 	.word	0x00000008
.L_25:


//--------------------- .nv.callgraph             --------------------------
	.section	.nv.callgraph,"",@"SHT_CUDA_CALLGRAPH"
	.align	4
	.sectionentsize	8
	.align		4
        /*0000*/ 	.word	0x00000000
	.align		4
        /*0004*/ 	.word	0xffffffff
	.align		4
        /*0008*/ 	.word	0x00000000
	.align		4
        /*000c*/ 	.word	0xfffffffe
	.align		4
        /*0010*/ 	.word	0x00000000
	.align		4
        /*0014*/ 	.word	0xfffffffd
	.align		4
        /*0018*/ 	.word	0x00000000
	.align		4
        /*001c*/ 	.word	0xfffffffc


//--------------------- .text._Z20matrixMultiplyKernelPdS_S_iii --------------------------
	.section	.text._Z20matrixMultiplyKernelPdS_S_iii,"ax",@progbits
	.align	128
        .global         _Z20matrixMultiplyKernelPdS_S_iii
        .type           _Z20matrixMultiplyKernelPdS_S_iii,@function
        .size           _Z20matrixMultiplyKernelPdS_S_iii,(.L_x_5 - _Z20matrixMultiplyKernelPdS_S_iii)
        .other          _Z20matrixMultiplyKernelPdS_S_iii,@"STO_CUDA_ENTRY STV_DEFAULT"
_Z20matrixMultiplyKernelPdS_S_iii:
.text._Z20matrixMultiplyKernelPdS_S_iii:
[----:B------:R-:W-:Y:S01]  /*0000*/  LDC R1, c[0x0][0x37c] ;  /* 0x0000df00ff017b82 */ /* 0x000fe20000000800 */
[----:B------:R-:W0:Y:S01]  /*0010*/  S2R R0, SR_TID.Y ;  /* 0x0000000000007919 */ /* 0x000e220000002200 */
[----:B------:R-:W1:Y:S06]  /*0020*/  LDCU UR12, c[0x0][0x39c] ;  /* 0x00007380ff0c77ac */ /* 0x000e6c0008000800 */
[----:B------:R-:W0:Y:S01]  /*0030*/  LDC R3, c[0x0][0x364] ;  /* 0x0000d900ff037b82 */ /* 0x000e220000000800 */
[----:B------:R-:W-:Y:S01]  /*0040*/  CS2R R32, SRZ ;  /* 0x0000000000207805 */ /* 0x000fe2000001ff00 */
[----:B------:R-:W2:Y:S01]  /*0050*/  S2R R5, SR_TID.X ;  /* 0x0000000000057919 */ /* 0x000ea20000002100 */
[----:B------:R-:W3:Y:S05]  /*0060*/  LDCU.64 UR10, c[0x0][0x358] ;  /* 0x00006b00ff0a77ac */ /* 0x000eea0008000a00 */
[----:B------:R-:W0:Y:S08]  /*0070*/  S2UR UR4, SR_CTAID.Y ;  /* 0x00000000000479c3 */ /* 0x000e300000002600 */
[----:B------:R-:W2:Y:S01]  /*0080*/  S2UR UR5, SR_CTAID.X ;  /* 0x00000000000579c3 */ /* 0x000ea20000002500 */
[----:B-1----:R-:W-:-:S07]  /*0090*/  UISETP.GE.AND UP0, UPT, UR12, 0x1, UPT ;  /* 0x000000010c00788c */ /* 0x002fce000bf06270 */
[----:B------:R-:W2:Y:S01]  /*00a0*/  LDC R2, c[0x0][0x360] ;  /* 0x0000d800ff027b82 */ /* 0x000ea20000000800 */
[----:B0-----:R-:W-:Y:S02]  /*00b0*/  IMAD R20, R3, UR4, R0 ;  /* 0x0000000403147c24 */ /* 0x001fe4000f8e0200 */
[----:B--2---:R-:W-:Y:S01]  /*00c0*/  IMAD R7, R2, UR5, R5 ;  /* 0x0000000502077c24 */ /* 0x004fe2000f8e0205 */
[----:B---3--:R-:W-:Y:S06]  /*00d0*/  BRA.U !UP0, `(.L_x_0) ;  /* 0x0000001908247547 */ /* 0x008fec000b800000 */
[----:B------:R-:W0:Y:S01]  /*00e0*/  S2UR UR8, SR_CgaCtaId ;  /* 0x00000000000879c3 */ /* 0x000e220000008800 */
[----:B------:R-:W-:Y:S01]  /*00f0*/  UMOV UR4, 0x400 ;  /* 0x0000040000047882 */ /* 0x000fe20000000000 */
[----:B------:R-:W-:Y:S02]  /*0100*/  UISETP.GE.U32.AND UP1, UPT, UR12, 0x31, UPT ;  /* 0x000000310c00788c */ /* 0x000fe4000bf26070 */
[----:B------:R-:W-:Y:S01]  /*0110*/  IMAD R6, R20, UR12, R5 ;  /* 0x0000000c14067c24 */ /* 0x000fe2000f8e0205 */
[----:B------:R-:W-:Y:S01]  /*0120*/  UIADD3 UR6, UPT, UPT, UR4, 0x800, URZ ;  /* 0x0000080004067890 */ /* 0x000fe2000fffe0ff */
[----:B------:R-:W-:Y:S01]  /*0130*/  CS2R R32, SRZ ;  /* 0x0000000000207805 */ /* 0x000fe2000001ff00 */
[----:B------:R-:W-:-:S04]  /*0140*/  UIADD3 UR9, UPT, UPT, UR12, -0x1, URZ ;  /* 0xffffffff0c097890 */ /* 0x000fc8000fffe0ff */
[----:B------:R-:W-:Y:S02]  /*0150*/  ULEA.HI UR7, UR9, 0x1, URZ, 0x1c ;  /* 0x0000000109077891 */ /* 0x000fe4000f8fe0ff */
[----:B0-----:R-:W-:Y:S02]  /*0160*/  ULEA UR5, UR8, UR4, 0x18 ;  /* 0x0000000408057291 */ /* 0x001fe4000f8ec0ff */
[----:B------:R-:W-:Y:S01]  /*0170*/  ULEA UR6, UR8, UR6, 0x18 ;  /* 0x0000000608067291 */ /* 0x000fe2000f8ec0ff */
[----:B------:R-:W-:Y:S01]  /*0180*/  UMOV UR4, URZ ;  /* 0x000000ff00047c82 */ /* 0x000fe20008000000 */
[----:B------:R-:W-:Y:S02]  /*0190*/  ULOP3.LUT UP0, UR8, UR7, 0x3, URZ, 0xc0, !UPT ;  /* 0x0000000307087892 */ /* 0x000fe4000f80c0ff */
[----:B------:R-:W-:Y:S02]  /*01a0*/  LEA R2, R0, UR5, 0x7 ;  /* 0x0000000500027c11 */ /* 0x000fe4000f8e38ff */
[----:B------:R-:W-:-:S02]  /*01b0*/  LEA R3, R5, UR6, 0x3 ;  /* 0x0000000605037c11 */ /* 0x000fc4000f8e18ff */
[----:B------:R-:W-:Y:S02]  /*01c0*/  LEA R4, R5, R2, 0x3 ;  /* 0x0000000205047211 */ /* 0x000fe400078e18ff */
[----:B------:R-:W-:Y:S01]  /*01d0*/  LEA R5, R0, R3, 0x7 ;  /* 0x0000000300057211 */ /* 0x000fe200078e38ff */
[----:B------:R-:W-:Y:S06]  /*01e0*/  BRA.U !UP1, `(.L_x_1) ;  /* 0x0000000d09547547 */ /* 0x000fec000b800000 */
[----:B------:R-:W0:Y:S01]  /*01f0*/  LDC R21, c[0x0][0x3a0] ;  /* 0x0000e800ff157b82 */ /* 0x000e220000000800 */
[C---:B------:R-:W-:Y:S01]  /*0200*/  IADD3 R26, PT, PT, R0.reuse, 0x10, RZ ;  /* 0x00000010001a7810 */ /* 0x040fe20007ffe0ff */
[----:B------:R-:W-:Y:S01]  /*0210*/  ULOP3.LUT UR7, UR7, 0x1ffffffc, URZ, 0xc0, !UPT ;  /* 0x1ffffffc07077892 */ /* 0x000fe2000f8ec0ff */
[C---:B------:R-:W-:Y:S02]  /*0220*/  IADD3 R8, PT, PT, R0.reuse, 0x20, RZ ;  /* 0x0000002000087810 */ /* 0x040fe40007ffe0ff */
[----:B------:R-:W-:Y:S02]  /*0230*/  CS2R R32, SRZ ;  /* 0x0000000000207805 */ /* 0x000fe4000001ff00 */
[----:B------:R-:W-:Y:S01]  /*0240*/  IADD3 R24, PT, PT, R0, 0x30, RZ ;  /* 0x0000003000187810 */ /* 0x000fe20007ffe0ff */
[----:B------:R-:W-:Y:S01]  /*0250*/  UIADD3 UR7, UPT, UPT, -UR7, URZ, URZ ;  /* 0x000000ff07077290 */ /* 0x000fe2000fffe1ff */
[----:B------:R-:W-:Y:S01]  /*0260*/  MOV R22, R6 ;  /* 0x0000000600167202 */ /* 0x000fe20000000f00 */
[----:B------:R-:W-:Y:S01]  /*0270*/  UMOV UR4, URZ ;  /* 0x000000ff00047c82 */ /* 0x000fe20008000000 */
[----:B0-----:R-:W-:-:S02]  /*0280*/  IMAD R26, R26, R21, R7 ;  /* 0x000000151a1a7224 */ /* 0x001fc400078e0207 */
[-CC-:B------:R-:W-:Y:S02]  /*0290*/  IMAD R25, R8, R21.reuse, R7.reuse ;  /* 0x0000001508197224 */ /* 0x180fe400078e0207 */
[-CC-:B------:R-:W-:Y:S02]  /*02a0*/  IMAD R24, R24, R21.reuse, R7.reuse ;  /* 0x0000001518187224 */ /* 0x180fe400078e0207 */
[----:B------:R-:W-:-:S07]  /*02b0*/  IMAD R23, R0, R21, R7 ;  /* 0x0000001500177224 */ /* 0x000fce00078e0207 */
.L_x_2:
[----:B------:R-:W0:Y:S08]  /*02c0*/  LDC.64 R28, c[0x0][0x380] ;  /* 0x0000e000ff1c7b82 */ /* 0x000e300000000a00 */
[----:B------:R-:W1:Y:S01]  /*02d0*/  LDC.64 R30, c[0x0][0x388] ;  /* 0x0000e200ff1e7b82 */ /* 0x000e620000000a00 */
[----:B0-----:R-:W-:-:S05]  /*02e0*/  IMAD.WIDE R28, R22, 0x8, R28 ;  /* 0x00000008161c7825 */ /* 0x001fca00078e021c */
[----:B------:R-:W2:Y:S01]  /*02f0*/  LDG.E.64 R10, desc[UR10][R28.64] ;  /* 0x0000000a1c0a7981 */ /* 0x000ea2000c1e1b00 */
[----:B-1----:R-:W-:-:S05]  /*0300*/  IMAD.WIDE R36, R23, 0x8, R30 ;  /* 0x0000000817247825 */ /* 0x002fca00078e021e */
[----:B------:R-:W3:Y:S04]  /*0310*/  LDG.E.64 R8, desc[UR10][R36.64] ;  /* 0x0000000a24087981 */ /* 0x000ee8000c1e1b00 */
[----:B--2---:R-:W-:Y:S04]  /*0320*/  STS.64 [R4], R10 ;  /* 0x0000000a04007388 */ /* 0x004fe80000000a00 */
[----:B---3--:R-:W-:Y:S01]  /*0330*/  STS.64 [R5], R8 ;  /* 0x0000000805007388 */ /* 0x008fe20000000a00 */
[----:B------:R-:W-:Y:S06]  /*0340*/  BAR.SYNC.DEFER_BLOCKING 0x0 ;  /* 0x0000000000007b1d */ /* 0x000fec0000010000 */
[----:B------:R-:W-:Y:S04]  /*0350*/  LDS.64 R16, [R3] ;  /* 0x0000000003107984 */ /* 0x000fe80000000a00 */
[----:B------:R-:W0:Y:S04]  /*0360*/  LDS.128 R12, [R2] ;  /* 0x00000000020c7984 */ /* 0x000e280000000c00 */
[----:B------:R-:W1:Y:S04]  /*0370*/  LDS.64 R34, [R3+0x80] ;  /* 0x0000800003227984 */ /* 0x000e680000000a00 */
[----:B------:R-:W-:Y:S04]  /*0380*/  LDS.64 R18, [R3+0x100] ;  /* 0x0001000003127984 */ /* 0x000fe80000000a00 */
[----:B------:R-:W2:Y:S01]  /*0390*/  LDS.128 R8, [R2+0x10] ;  /* 0x0000100002087984 */ /* 0x000ea20000000c00 */
[----:B0-----:R-:W-:-:S03]  /*03a0*/  DFMA R12, R12, R16, R32 ;  /* 0x000000100c0c722b */ /* 0x001fc60000000020 */
[----:B------:R-:W0:Y:S04]  /*03b0*/  LDS.64 R32, [R3+0x180] ;  /* 0x0001800003207984 */ /* 0x000e280000000a00 */
[----:B------:R-:W-:Y:S01]  /*03c0*/  LDS.64 R16, [R3+0x200] ;  /* 0x0002000003107984 */ /* 0x000fe20000000a00 */
[----:B-1----:R-:W-:-:S03]  /*03d0*/  DFMA R34, R34, R14, R12 ;  /* 0x0000000e2222722b */ /* 0x002fc6000000000c */
[----:B------:R-:W1:Y:S05]  /*03e0*/  LDS.128 R12, [R2+0x20] ;  /* 0x00002000020c7984 */ /* 0x000e6a0000000c00 */
[----:B--2---:R-:W-:Y:S01]  /*03f0*/  DFMA R34, R8, R18, R34 ;  /* 0x000000120822722b */ /* 0x004fe20000000022 */
[----:B------:R-:W2:Y:S07]  /*0400*/  LDS.64 R18, [R3+0x280] ;  /* 0x0002800003127984 */ /* 0x000eae0000000a00 */
[----:B0-----:R-:W-:Y:S01]  /*0410*/  DFMA R34, R32, R10, R34 ;  /* 0x0000000a2022722b */ /* 0x001fe20000000022 */
[----:B------:R-:W-:Y:S04]  /*0420*/  LDS.64 R32, [R3+0x300] ;  /* 0x0003000003207984 */ /* 0x000fe80000000a00 */
[----:B------:R-:W0:Y:S03]  /*0430*/  LDS.128 R8, [R2+0x30] ;  /* 0x0000300002087984 */ /* 0x000e260000000c00 */
[----:B-1----:R-:W-:Y:S01]  /*0440*/  DFMA R34, R12, R16, R34 ;  /* 0x000000100c22722b */ /* 0x002fe20000000022 */
[----:B------:R-:W1:Y:S07]  /*0450*/  LDS.64 R16, [R3+0x380] ;  /* 0x0003800003107984 */ /* 0x000e6e0000000a00 */
[----:B--2---:R-:W-:Y:S01]  /*0460*/  DFMA R34, R18, R14, R34 ;  /* 0x0000000e1222722b */ /* 0x004fe20000000022 */
[----:B------:R-:W-:Y:S04]  /*0470*/  LDS.64 R18, [R3+0x400] ;  /* 0x0004000003127984 */ /* 0x000fe80000000a00 */
[----:B------:R-:W2:Y:S03]  /*0480*/  LDS.128 R12, [R2+0x40] ;  /* 0x00004000020c7984 */ /* 0x000ea60000000c00 */
[----:B0-----:R-:W-:Y:S01]  /*0490*/  DFMA R34, R8, R32, R34 ;  /* 0x000000200822722b */ /* 0x001fe20000000022 */
[----:B------:R-:W0:Y:S07]  /*04a0*/  LDS.64 R32, [R3+0x480] ;  /* 0x0004800003207984 */ /* 0x000e2e0000000a00 */
[----:B-1----:R-:W-:Y:S01]  /*04b0*/  DFMA R34, R16, R10, R34 ;  /* 0x0000000a1022722b */ /* 0x002fe20000000022 */
[----:B------:R-:W-:Y:S04]  /*04c0*/  LDS.64 R16, [R3+0x500] ;  /* 0x0005000003107984 */ /* 0x000fe80000000a00 */
[----:B------:R-:W1:Y:S03]  /*04d0*/  LDS.128 R8, [R2+0x50] ;  /* 0x0000500002087984 */ /* 0x000e660000000c00 */
[----:B--2---:R-:W-:Y:S01]  /*04e0*/  DFMA R12, R12, R18, R34 ;  /* 0x000000120c0c722b */ /* 0x004fe20000000022 */
[----:B------:R-:W2:Y:S04]  /*04f0*/  LDS.64 R18, [R3+0x580] ;  /* 0x0005800003127984 */ /* 0x000ea80000000a00 */
[----:B------:R-:W-:Y:S03]  /*0500*/  LDS.64 R34, [R3+0x600] ;  /* 0x0006000003227984 */ /* 0x000fe60000000a00 */
[----:B0-----:R-:W-:-:S02]  /*0510*/  DFMA R32, R32, R14, R12 ;  /* 0x0000000e2020722b */ /* 0x001fc4000000000c */
[----:B------:R-:W0:Y:S06]  /*0520*/  LDS.128 R12, [R2+0x60] ;  /* 0x00006000020c7984 */ /* 0x000e2c0000000c00 */
[----:B-1----:R-:W-:Y:S02]  /*0530*/  DFMA R8, R8, R16, R32 ;  /* 0x000000100808722b */ /* 0x002fe40000000020 */
[----:B------:R-:W1:Y:S04]  /*0540*/  LDS.64 R32, [R3+0x680] ;  /* 0x0006800003207984 */ /* 0x000e680000000a00 */
[----:B------:R-:W-:Y:S02]  /*0550*/  LDS.64 R16, [R3+0x700] ;  /* 0x0007000003107984 */ /* 0x000fe40000000a00 */
[----:B--2---:R-:W-:-:S08]  /*0560*/  DFMA R8, R18, R10, R8 ;  /* 0x0000000a1208722b */ /* 0x004fd00000000008 */
[----:B0-----:R-:W-:Y:S01]  /*0570*/  DFMA R12, R12, R34, R8 ;  /* 0x000000220c0c722b */ /* 0x001fe20000000008 */
[----:B------:R-:W-:Y:S07]  /*0580*/  LDS.64 R34, [R3+0x780] ;  /* 0x0007800003227984 */ /* 0x000fee0000000a00 */
[----:B-1----:R-:W-:Y:S02]  /*0590*/  DFMA R18, R32, R14, R12 ;  /* 0x0000000e2012722b */ /* 0x002fe4000000000c */
[----:B------:R-:W0:Y:S01]  /*05a0*/  LDS.128 R12, [R2+0x70] ;  /* 0x00007000020c7984 */ /* 0x000e220000000c00 */
[----:B------:R-:W-:Y:S01]  /*05b0*/  BAR.SYNC.DEFER_BLOCKING 0x0 ;  /* 0x0000000000007b1d */ /* 0x000fe20000010000 */
[----:B------:R-:W-:-:S05]  /*05c0*/  IMAD.WIDE R8, R26, 0x8, R30 ;  /* 0x000000081a087825 */ /* 0x000fca00078e021e */
[----:B------:R-:W2:Y:S04]  /*05d0*/  LDG.E.64 R10, desc[UR10][R28.64+0x80] ;  /* 0x0000800a1c0a7981 */ /* 0x000ea8000c1e1b00 */
[----:B------:R-:W3:Y:S01]  /*05e0*/  LDG.E.64 R8, desc[UR10][R8.64] ;  /* 0x0000000a08087981 */ /* 0x000ee2000c1e1b00 */
[----:B0-----:R-:W-:-:S08]  /*05f0*/  DFMA R12, R12, R16, R18 ;  /* 0x000000100c0c722b */ /* 0x001fd00000000012 */
[----:B------:R-:W-:Y:S01]  /*0600*/  DFMA R34, R34, R14, R12 ;  /* 0x0000000e2222722b */ /* 0x000fe2000000000c */
        /* <DEDUP_REMOVED lines=9> */
[----:B------:R-:W0:Y:S05]  /*06a0*/  LDS.64 R32, [R3+0x180] ;  /* 0x0001800003207984 */ /* 0x000e2a0000000a00 */
[----:B-1----:R-:W-:Y:S01]  /*06b0*/  DFMA R34, R16, R10, R34 ;  /* 0x0000000a1022722b */ /* 0x002fe20000000022 */
[----:B------:R-:W-:Y:S04]  /*06c0*/  LDS.64 R16, [R3+0x200] ;  /* 0x0002000003107984 */ /* 0x000fe80000000a00 */
[----:B------:R-:W1:Y:S03]  /*06d0*/  LDS.128 R8, [R2+0x20] ;  /* 0x0000200002087984 */ /* 0x000e660000000c00 */
        /* <DEDUP_REMOVED lines=21> */
[----:B------:R-:W1:Y:S06]  /*0830*/  LDS.64 R32, [R3+0x680] ;  /* 0x0006800003207984 */ /* 0x000e6c0000000a00 */
[----:B--2---:R-:W-:Y:S01]  /*0840*/  DFMA R12, R18, R14, R12 ;  /* 0x0000000e120c722b */ /* 0x004fe2000000000c */
[----:B------:R-:W-:Y:S07]  /*0850*/  LDS.64 R18, [R3+0x700] ;  /* 0x0007000003127984 */ /* 0x000fee0000000a00 */
[----:B0-----:R-:W-:Y:S01]  /*0860*/  DFMA R8, R8, R34, R12 ;  /* 0x000000220808722b */ /* 0x001fe2000000000c */
[----:B------:R-:W-:Y:S07]  /*0870*/  LDS.64 R34, [R3+0x780] ;  /* 0x0007800003227984 */ /* 0x000fee0000000a00 */
[----:B-1----:R-:W-:-:S02]  /*0880*/  DFMA R32, R32, R10, R8 ;  /* 0x0000000a2020722b */ /* 0x002fc40000000008 */
        /* <DEDUP_REMOVED lines=14> */
[----:B------:R-:W2:Y:S04]  /*0970*/  LDS.128 R8, [R2+0x10] ;  /* 0x0000100002087984 */ /* 0x000ea80000000c00 */
[----:B------:R-:W-:Y:S01]  /*0980*/  LDS.64 R36, [R3+0x780] ;  /* 0x0007800003247984 */ /* 0x000fe20000000a00 */
        /* <DEDUP_REMOVED lines=16> */
[----:B------:R-:W0:Y:S04]  /*0a90*/  LDS.64 R16, [R3+0x480] ;  /* 0x0004800003107984 */ /* 0x000e280000000a00 */
[----:B------:R-:W-:Y:S03]  /*0aa0*/  LDS.64 R34, [R3+0x500] ;  /* 0x0005000003227984 */ /* 0x000fe60000000a00 */
[----:B-1----:R-:W-:-:S02]  /*0ab0*/  DFMA R32, R32, R10, R8 ;  /* 0x0000000a2020722b */ /* 0x002fc40000000008 */
[----:B------:R-:W1:Y:S06]  /*0ac0*/  LDS.128 R8, [R2+0x50] ;  /* 0x0000500002087984 */ /* 0x000e6c0000000c00 */
[----:B--2---:R-:W-:Y:S01]  /*0ad0*/  DFMA R18, R12, R18, R32 ;  /* 0x000000120c12722b */ /* 0x004fe20000000020 */
[----:B------:R-:W2:Y:S04]  /*0ae0*/  LDS.64 R12, [R3+0x580] ;  /* 0x00058000030c7984 */ /* 0x000ea80000000a00 */
[----:B------:R-:W-:Y:S03]  /*0af0*/  LDS.64 R32, [R3+0x600] ;  /* 0x0006000003207984 */ /* 0x000fe60000000a00 */
[----:B0-----:R-:W-:-:S02]  /*0b00*/  DFMA R14, R16, R14, R18 ;  /* 0x0000000e100e722b */ /* 0x001fc40000000012 */
[----:B------:R-:W0:Y:S06]  /*0b10*/  LDS.128 R16, [R2+0x60] ;  /* 0x0000600002107984 */ /* 0x000e2c0000000c00 */
[----:B-1----:R-:W-:-:S08]  /*0b20*/  DFMA R8, R8, R34, R14 ;  /* 0x000000220808722b */ /* 0x002fd0000000000e */
[----:B--2---:R-:W-:Y:S01]  /*0b30*/  DFMA R10, R12, R10, R8 ;  /* 0x0000000a0c0a722b */ /* 0x004fe20000000008 */
[----:B------:R-:W-:Y:S02]  /*0b40*/  IMAD.WIDE R12, R24, 0x8, R30 ;  /* 0x00000008180c7825 */ /* 0x000fe400078e021e */
[----:B------:R-:W1:Y:S05]  /*0b50*/  LDS.64 R30, [R3+0x680] ;  /* 0x00068000031e7984 */ /* 0x000e6a0000000a00 */
[----:B0-----:R-:W-:Y:S01]  /*0b60*/  DFMA R32, R16, R32, R10 ;  /* 0x000000201020722b */ /* 0x001fe2000000000a */
[----:B------:R-:W-:Y:S04]  /*0b70*/  LDS.64 R16, [R3+0x700] ;  /* 0x0007000003107984 */ /* 0x000fe80000000a00 */
[----:B------:R-:W0:Y:S01]  /*0b80*/  LDS.128 R8, [R2+0x70] ;  /* 0x0000700002087984 */ /* 0x000e220000000c00 */
[----:B------:R-:W-:Y:S06]  /*0b90*/  BAR.SYNC.DEFER_BLOCKING 0x0 ;  /* 0x0000000000007b1d */ /* 0x000fec0000010000 */
[----:B------:R-:W2:Y:S04]  /*0ba0*/  LDG.E.64 R28, desc[UR10][R28.64+0x180] ;  /* 0x0001800a1c1c7981 */ /* 0x000ea8000c1e1b00 */
[----:B------:R-:W3:Y:S01]  /*0bb0*/  LDG.E.64 R12, desc[UR10][R12.64] ;  /* 0x0000000a0c0c7981 */ /* 0x000ee2000c1e1b00 */
[----:B-1----:R-:W-:-:S08]  /*0bc0*/  DFMA R18, R30, R18, R32 ;  /* 0x000000121e12722b */ /* 0x002fd00000000020 */
[----:B0-----:R-:W-:-:S08]  /*0bd0*/  DFMA R8, R8, R16, R18 ;  /* 0x000000100808722b */ /* 0x001fd00000000012 */
[----:B------:R-:W-:Y:S01]  /*0be0*/  DFMA R8, R36, R10, R8 ;  /* 0x0000000a2408722b */ /* 0x000fe20000000008 */
[----:B------:R-:W-:-:S04]  /*0bf0*/  UIADD3 UR7, UPT, UPT, UR7, 0x4, URZ ;  /* 0x0000000407077890 */ /* 0x000fc8000fffe0ff */
[----:B------:R-:W-:Y:S01]  /*0c00*/  UISETP.NE.AND UP1, UPT, UR7, URZ, UPT ;  /* 0x000000ff0700728c */ /* 0x000fe2000bf25270 */
[----:B------:R-:W-:Y:S02]  /*0c10*/  IADD3 R22, PT, PT, R22, 0x40, RZ ;  /* 0x0000004016167810 */ /* 0x000fe40007ffe0ff */
[C---:B------:R-:W-:Y:S02]  /*0c20*/  LEA R26, R21.reuse, R26, 0x6 ;  /* 0x0000001a151a7211 */ /* 0x040fe400078e30ff */
[C---:B------:R-:W-:Y:S02]  /*0c30*/  LEA R25, R21.reuse, R25, 0x6 ;  /* 0x0000001915197211 */ /* 0x040fe400078e30ff */
[C---:B------:R-:W-:Y:S02]  /*0c40*/  LEA R24, R21.reuse, R24, 0x6 ;  /* 0x0000001815187211 */ /* 0x040fe400078e30ff */
[----:B------:R-:W-:Y:S01]  /*0c50*/  LEA R23, R21, R23, 0x6 ;  /* 0x0000001715177211 */ /* 0x000fe200078e30ff */
[----:B------:R-:W-:Y:S01]  /*0c60*/  UIADD3 UR4, UPT, UPT, UR4, 0x40, URZ ;  /* 0x0000004004047890 */ /* 0x000fe2000fffe0ff */
        /* <DEDUP_REMOVED lines=8> */
[----:B------:R-:W3:Y:S01]  /*0cf0*/  LDS.64 R28, [R3+0x180] ;  /* 0x00018000031c7984 */ /* 0x000ee20000000a00 */
[----:B0-----:R-:W-:-:S03]  /*0d00*/  DFMA R12, R12, R34, R8 ;  /* 0x000000220c0c722b */ /* 0x001fc60000000008 */
[----:B------:R-:W-:Y:S04]  /*0d10*/  LDS.64 R34, [R3+0x200] ;  /* 0x0002000003227984 */ /* 0x000fe80000000a00 */
[----:B------:R-:W0:Y:S01]  /*0d20*/  LDS.128 R8, [R2+0x20] ;  /* 0x0000200002087984 */ /* 0x000e220000000c00 */
[----:B-1----:R-:W-:-:S03]  /*0d30*/  DFMA R12, R30, R14, R12 ;  /* 0x0000000e1e0c722b */ /* 0x002fc6000000000c */
[----:B------:R-:W1:Y:S05]  /*0d40*/  LDS.64 R30, [R3+0x280] ;  /* 0x00028000031e7984 */ /* 0x000e6a0000000a00 */
[----:B--2---:R-:W-:Y:S01]  /*0d50*/  DFMA R16, R16, R32, R12 ;  /* 0x000000201010722b */ /* 0x004fe2000000000c */
[----:B------:R-:W-:Y:S04]  /*0d60*/  LDS.64 R32, [R3+0x300] ;  /* 0x0003000003207984 */ /* 0x000fe80000000a00 */
[----:B------:R-:W2:Y:S03]  /*0d70*/  LDS.128 R12, [R2+0x30] ;  /* 0x00003000020c7984 */ /* 0x000ea60000000c00 */
[----:B---3--:R-:W-:Y:S01]  /*0d80*/  DFMA R16, R28, R18, R16 ;  /* 0x000000121c10722b */ /* 0x008fe20000000010 */
[----:B------:R-:W3:Y:S07]  /*0d90*/  LDS.64 R28, [R3+0x380] ;  /* 0x00038000031c7984 */ /* 0x000eee0000000a00 */
        /* <DEDUP_REMOVED lines=18> */
[----:B---3--:R-:W-:-:S02]  /*0ec0*/  DFMA R10, R28, R10, R32 ;  /* 0x0000000a1c0a722b */ /* 0x008fc40000000020 */
[----:B------:R-:W3:Y:S06]  /*0ed0*/  LDS.64 R32, [R3+0x780] ;  /* 0x0007800003207984 */ /* 0x000eec0000000a00 */
[----:B0-----:R-:W-:-:S08]  /*0ee0*/  DFMA R10, R12, R34, R10 ;  /* 0x000000220c0a722b */ /* 0x001fd0000000000a */
[----:B-1----:R-:W-:-:S08]  /*0ef0*/  DFMA R10, R30, R14, R10 ;  /* 0x0000000e1e0a722b */ /* 0x002fd0000000000a */
[----:B--2---:R-:W-:-:S08]  /*0f00*/  DFMA R8, R16, R8, R10 ;  /* 0x000000081008722b */ /* 0x004fd0000000000a */
[----:B---3--:R-:W-:Y:S01]  /*0f10*/  DFMA R32, R32, R18, R8 ;  /* 0x000000122020722b */ /* 0x008fe20000000008 */
[----:B------:R-:W-:Y:S06]  /*0f20*/  BAR.SYNC.DEFER_BLOCKING 0x0 ;  /* 0x0000000000007b1d */ /* 0x000fec0000010000 */
[----:B------:R-:W-:Y:S05]  /*0f30*/  BRA.U UP1, `(.L_x_2) ;  /* 0xfffffff101e07547 */ /* 0x000fea000b83ffff */
.L_x_1:
[----:B------:R-:W-:Y:S05]  /*0f40*/  BRA.U !UP0, `(.L_x_0) ;  /* 0x0000000908887547 */ /* 0x000fea000b800000 */
[----:B------:R-:W-:Y:S02]  /*0f50*/  UISETP.NE.AND UP1, UPT, UR8, 0x1, UPT ;  /* 0x000000010800788c */ /* 0x000fe4000bf25270 */
[----:B------:R-:W-:-:S07]  /*0f60*/  ULOP3.LUT UP0, URZ, UR9, 0x10, URZ, 0xc0, !UPT ;  /* 0x0000001009ff7892 */ /* 0x000fce000f80c0ff */
[----:B------:R-:W-:Y:S05]  /*0f70*/  BRA.U !UP1, `(.L_x_3) ;  /* 0x0000000509a07547 */ /* 0x000fea000b800000 */
[----:B------:R-:W0:Y:S01]  /*0f80*/  LDC.64 R22, c[0x0][0x380] ;  /* 0x0000e000ff167b82 */ /* 0x000e220000000a00 */
[----:B------:R-:W1:Y:S01]  /*0f90*/  LDCU UR5, c[0x0][0x3a0] ;  /* 0x00007400ff0577ac */ /* 0x000e620008000800 */
[----:B------:R-:W-:Y:S02]  /*0fa0*/  IADD3 R21, PT, PT, R0, UR4, RZ ;  /* 0x0000000400157c10 */ /* 0x000fe4000fffe0ff */
[----:B------:R-:W-:-:S04]  /*0fb0*/  IADD3 R9, PT, PT, R6, UR4, RZ ;  /* 0x0000000406097c10 */ /* 0x000fc8000fffe0ff */
[----:B------:R-:W2:Y:S01]  /*0fc0*/  LDC.64 R24, c[0x0][0x388] ;  /* 0x0000e200ff187b82 */ /* 0x000ea20000000a00 */
[----:B-1----:R-:W-:Y:S02]  /*0fd0*/  IMAD R35, R21, UR5, R7 ;  /* 0x0000000515237c24 */ /* 0x002fe4000f8e0207 */
[----:B0-----:R-:W-:-:S05]  /*0fe0*/  IMAD.WIDE R22, R9, 0x8, R22 ;  /* 0x0000000809167825 */ /* 0x001fca00078e0216 */
[----:B------:R-:W3:Y:S01]  /*0ff0*/  LDG.E.64 R10, desc[UR10][R22.64] ;  /* 0x0000000a160a7981 */ /* 0x000ee2000c1e1b00 */
[----:B--2---:R-:W-:-:S06]  /*1000*/  IMAD.WIDE R34, R35, 0x8, R24 ;  /* 0x0000000823227825 */ /* 0x004fcc00078e0218 */
[----:B------:R-:W2:Y:S04]  /*1010*/  LDG.E.64 R34, desc[UR10][R34.64] ;  /* 0x0000000a22227981 */ /* 0x000ea8000c1e1b00 */
[----:B---3--:R-:W-:Y:S04]  /*1020*/  STS.64 [R4], R10 ;  /* 0x0000000a04007388 */ /* 0x008fe80000000a00 */
[----:B--2---:R-:W-:Y:S01]  /*1030*/  STS.64 [R5], R34 ;  /* 0x0000002205007388 */ /* 0x004fe20000000a00 */
        /* <DEDUP_REMOVED lines=26> */
[----:B------:R-:W3:Y:S04]  /*11e0*/  LDS.64 R12, [R3+0x580] ;  /* 0x00058000030c7984 */ /* 0x000ee80000000a00 */
[----:B------:R-:W-:Y:S02]  /*11f0*/  LDS.64 R26, [R3+0x600] ;  /* 0x00060000031a7984 */ /* 0x000fe40000000a00 */
[----:B0-----:R-:W-:-:S08]  /*1200*/  DFMA R14, R16, R32, R14 ;  /* 0x00000020100e722b */ /* 0x001fd0000000000e */
[----:B-1----:R-:W-:Y:S01]  /*1210*/  DFMA R14, R28, R18, R14 ;  /* 0x000000121c0e722b */ /* 0x002fe2000000000e */
[----:B------:R-:W-:Y:S01]  /*1220*/  IADD3 R16, PT, PT, R21, 0x10, RZ ;  /* 0x0000001015107810 */ /* 0x000fe20007ffe0ff */
[----:B------:R-:W-:Y:S06]  /*1230*/  LDS.64 R28, [R3+0x780] ;  /* 0x00078000031c7984 */ /* 0x000fec0000000a00 */
[----:B--2---:R-:W-:Y:S01]  /*1240*/  DFMA R14, R8, R30, R14 ;  /* 0x0000001e080e722b */ /* 0x004fe2000000000e */
[----:B------:R-:W-:Y:S01]  /*1250*/  IMAD R9, R16, UR5, R7 ;  /* 0x0000000510097c24 */ /* 0x000fe2000f8e0207 */
[----:B------:R-:W-:Y:S03]  /*1260*/  LDS.64 R30, [R3+0x680] ;  /* 0x00068000031e7984 */ /* 0x000fe60000000a00 */
[----:B------:R-:W-:Y:S01]  /*1270*/  IMAD.WIDE R8, R9, 0x8, R24 ;  /* 0x0000000809087825 */ /* 0x000fe200078e0218 */
[----:B------:R-:W0:Y:S02]  /*1280*/  LDS.128 R16, [R2+0x60] ;  /* 0x0000600002107984 */ /* 0x000e240000000c00 */
[----:B---3--:R-:W-:-:S02]  /*1290*/  DFMA R32, R12, R10, R14 ;  /* 0x0000000a0c20722b */ /* 0x008fc4000000000e */
[----:B------:R-:W-:Y:S04]  /*12a0*/  LDS.64 R24, [R3+0x700] ;  /* 0x0007000003187984 */ /* 0x000fe80000000a00 */
[----:B------:R-:W1:Y:S01]  /*12b0*/  LDS.128 R12, [R2+0x70] ;  /* 0x00007000020c7984 */ /* 0x000e620000000c00 */
[----:B------:R-:W-:Y:S06]  /*12c0*/  BAR.SYNC.DEFER_BLOCKING 0x0 ;  /* 0x0000000000007b1d */ /* 0x000fec0000010000 */
[----:B------:R-:W2:Y:S04]  /*12d0*/  LDG.E.64 R22, desc[UR10][R22.64+0x80] ;  /* 0x0000800a16167981 */ /* 0x000ea8000c1e1b00 */
[----:B------:R-:W3:Y:S01]  /*12e0*/  LDG.E.64 R8, desc[UR10][R8.64] ;  /* 0x0000000a08087981 */ /* 0x000ee2000c1e1b00 */
[----:B0-----:R-:W-:-:S08]  /*12f0*/  DFMA R32, R16, R26, R32 ;  /* 0x0000001a1020722b */ /* 0x001fd00000000020 */
[----:B------:R-:W-:-:S08]  /*1300*/  DFMA R32, R30, R18, R32 ;  /* 0x000000121e20722b */ /* 0x000fd00000000020 */
[----:B-1----:R-:W-:-:S08]  /*1310*/  DFMA R32, R12, R24, R32 ;  /* 0x000000180c20722b */ /* 0x002fd00000000020 */
[----:B------:R-:W-:Y:S01]  /*1320*/  DFMA R32, R28, R14, R32 ;  /* 0x0000000e1c20722b */ /* 0x000fe20000000020 */
        /* <DEDUP_REMOVED lines=9> */
[----:B------:R-:W3:Y:S04]  /*13c0*/  LDS.64 R24, [R3+0x180] ;  /* 0x0001800003187984 */ /* 0x000ee80000000a00 */
[----:B------:R-:W-:Y:S04]  /*13d0*/  LDS.64 R28, [R3+0x200] ;  /* 0x00020000031c7984 */ /* 0x000fe80000000a00 */
[----:B------:R-:W4:Y:S01]  /*13e0*/  LDS.128 R12, [R2+0x20] ;  /* 0x00002000020c7984 */ /* 0x000f220000000c00 */
[----:B0-----:R-:W-:-:S03]  /*13f0*/  DFMA R32, R8, R22, R32 ;  /* 0x000000160820722b */ /* 0x001fc60000000020 */
[----:B------:R-:W0:Y:S05]  /*1400*/  LDS.64 R22, [R3+0x280] ;  /* 0x0002800003167984 */ /* 0x000e2a0000000a00 */
[----:B-1----:R-:W-:Y:S01]  /*1410*/  DFMA R32, R26, R10, R32 ;  /* 0x0000000a1a20722b */ /* 0x002fe20000000020 */
[----:B------:R-:W-:Y:S04]  /*1420*/  LDS.64 R26, [R3+0x300] ;  /* 0x00030000031a7984 */ /* 0x000fe80000000a00 */
[----:B------:R-:W1:Y:S03]  /*1430*/  LDS.128 R8, [R2+0x30] ;  /* 0x0000300002087984 */ /* 0x000e660000000c00 */
[----:B--2---:R-:W-:Y:S01]  /*1440*/  DFMA R32, R16, R30, R32 ;  /* 0x0000001e1020722b */ /* 0x004fe20000000020 */
[----:B------:R-:W2:Y:S07]  /*1450*/  LDS.64 R30, [R3+0x380] ;  /* 0x00038000031e7984 */ /* 0x000eae0000000a00 */
[----:B---3--:R-:W-:Y:S01]  /*1460*/  DFMA R32, R24, R18, R32 ;  /* 0x000000121820722b */ /* 0x008fe20000000020 */
[----:B------:R-:W-:Y:S04]  /*1470*/  LDS.64 R24, [R3+0x400] ;  /* 0x0004000003187984 */ /* 0x000fe80000000a00 */
[----:B------:R-:W3:Y:S03]  /*1480*/  LDS.128 R16, [R2+0x40] ;  /* 0x0000400002107984 */ /* 0x000ee60000000c00 */
[----:B----4-:R-:W-:Y:S01]  /*1490*/  DFMA R32, R12, R28, R32 ;  /* 0x0000001c0c20722b */ /* 0x010fe20000000020 */
[----:B------:R-:W4:Y:S07]  /*14a0*/  LDS.64 R28, [R3+0x480] ;  /* 0x00048000031c7984 */ /* 0x000f2e0000000a00 */
        /* <DEDUP_REMOVED lines=10> */
[----:B----4-:R-:W-:Y:S01]  /*1550*/  DFMA R32, R28, R18, R32 ;  /* 0x000000121c20722b */ /* 0x010fe20000000020 */
[----:B------:R-:W-:Y:S04]  /*1560*/  LDS.64 R28, [R3+0x700] ;  /* 0x00070000031c7984 */ /* 0x000fe80000000a00 */
[----:B------:R-:W4:Y:S03]  /*1570*/  LDS.128 R16, [R2+0x70] ;  /* 0x0000700002107984 */ /* 0x000f260000000c00 */
[----:B0-----:R-:W-:-:S02]  /*1580*/  DFMA R12, R12, R22, R32 ;  /* 0x000000160c0c722b */ /* 0x001fc40000000020 */
[----:B------:R-:W0:Y:S06]  /*1590*/  LDS.64 R32, [R3+0x780] ;  /* 0x0007800003207984 */ /* 0x000e2c0000000a00 */
[----:B-1----:R-:W-:-:S08]  /*15a0*/  DFMA R12, R26, R14, R12 ;  /* 0x0000000e1a0c722b */ /* 0x002fd0000000000c */
[----:B--2---:R-:W-:-:S08]  /*15b0*/  DFMA R8, R8, R30, R12 ;  /* 0x0000001e0808722b */ /* 0x004fd0000000000c */
[----:B---3--:R-:W-:-:S08]  /*15c0*/  DFMA R8, R24, R10, R8 ;  /* 0x0000000a1808722b */ /* 0x008fd00000000008 */
[----:B----4-:R-:W-:-:S08]  /*15d0*/  DFMA R8, R16, R28, R8 ;  /* 0x0000001c1008722b */ /* 0x010fd00000000008 */
[----:B0-----:R-:W-:Y:S01]  /*15e0*/  DFMA R32, R32, R18, R8 ;  /* 0x000000122020722b */ /* 0x001fe20000000008 */
[----:B------:R-:W-:Y:S10]  /*15f0*/  BAR.SYNC.DEFER_BLOCKING 0x0 ;  /* 0x0000000000007b1d */ /* 0x000ff40000010000 */
.L_x_3:
[----:B------:R-:W-:Y:S05]  /*1600*/  BRA.U UP0, `(.L_x_0) ;  /* 0x0000000100d87547 */ /* 0x000fea000b800000 */
        /* <DEDUP_REMOVED lines=8> */
[----:B--2---:R-:W-:-:S05]  /*1690*/  IMAD.WIDE R14, R11, 0x8, R14 ;  /* 0x000000080b0e7825 */ /* 0x004fca00078e020e */
        /* <DEDUP_REMOVED lines=11> */
[----:B------:R-:W4:Y:S04]  /*1750*/  LDS.128 R12, [R2+0x20] ;  /* 0x00002000020c7984 */ /* 0x000f280000000c00 */
[----:B------:R-:W5:Y:S04]  /*1760*/  LDS.64 R28, [R3+0x280] ;  /* 0x00028000031c7984 */ /* 0x000f680000000a00 */
[----:B------:R-:W-:Y:S01]  /*1770*/  LDS.64 R4, [R3+0x300] ;  /* 0x0003000003047984 */ /* 0x000fe20000000a00 */
[----:B0-----:R-:W-:-:S03]  /*1780*/  DFMA R16, R16, R34, R32 ;  /* 0x000000221010722b */ /* 0x001fc60000000020 */
[----:B------:R-:W-:Y:S05]  /*1790*/  LDS.64 R32, [R3+0x780] ;  /* 0x0007800003207984 */ /* 0x000fea0000000a00 */
[----:B-1----:R-:W-:Y:S02]  /*17a0*/  DFMA R36, R36, R18, R16 ;  /* 0x000000122424722b */ /* 0x002fe40000000010 */
[----:B------:R-:W0:Y:S06]  /*17b0*/  LDS.128 R16, [R2+0x30] ;  /* 0x0000300002107984 */ /* 0x000e2c0000000c00 */
[----:B--2---:R-:W-:Y:S01]  /*17c0*/  DFMA R8, R8, R26, R36 ;  /* 0x0000001a0808722b */ /* 0x004fe20000000024 */
[----:B------:R-:W1:Y:S07]  /*17d0*/  LDS.64 R26, [R3+0x380] ;  /* 0x00038000031a7984 */ /* 0x000e6e0000000a00 */
[----:B---3--:R-:W-:Y:S01]  /*17e0*/  DFMA R30, R24, R10, R8 ;  /* 0x0000000a181e722b */ /* 0x008fe20000000008 */
[----:B------:R-:W-:Y:S04]  /*17f0*/  LDS.64 R24, [R3+0x400] ;  /* 0x0004000003187984 */ /* 0x000fe80000000a00 */
[----:B------:R-:W2:Y:S03]  /*1800*/  LDS.128 R8, [R2+0x40] ;  /* 0x0000400002087984 */ /* 0x000ea60000000c00 */
[----:B----4-:R-:W-:Y:S01]  /*1810*/  DFMA R12, R12, R22, R30 ;  /* 0x000000160c0c722b */ /* 0x010fe2000000001e */
[----:B------:R-:W3:Y:S07]  /*1820*/  LDS.64 R22, [R3+0x480] ;  /* 0x0004800003167984 */ /* 0x000eee0000000a00 */
[----:B-----5:R-:W-:Y:S01]  /*1830*/  DFMA R30, R28, R14, R12 ;  /* 0x0000000e1c1e722b */ /* 0x020fe2000000000c */
[----:B------:R-:W-:Y:S04]  /*1840*/  LDS.64 R28, [R3+0x500] ;  /* 0x00050000031c7984 */ /* 0x000fe80000000a00 */
[----:B------:R-:W4:Y:S03]  /*1850*/  LDS.128 R12, [R2+0x50] ;  /* 0x00005000020c7984 */ /* 0x000f260000000c00 */
[----:B0-----:R-:W-:Y:S01]  /*1860*/  DFMA R16, R16, R4, R30 ;  /* 0x000000041010722b */ /* 0x001fe2000000001e */
[----:B------:R-:W0:Y:S07]  /*1870*/  LDS.64 R4, [R3+0x580] ;  /* 0x0005800003047984 */ /* 0x000e2e0000000a00 */
        /* <DEDUP_REMOVED lines=8> */
[----:B----4-:R-:W-:-:S08]  /*1900*/  DFMA R12, R12, R28, R30 ;  /* 0x0000001c0c0c722b */ /* 0x010fd0000000001e */
[----:B0-----:R-:W-:-:S08]  /*1910*/  DFMA R4, R4, R14, R12 ;  /* 0x0000000e0404722b */ /* 0x001fd0000000000c */
[----:B-1----:R-:W-:-:S08]  /*1920*/  DFMA R4, R16, R26, R4 ;  /* 0x0000001a1004722b */ /* 0x002fd00000000004 */
[----:B--2---:R-:W-:-:S08]  /*1930*/  DFMA R4, R24, R18, R4 ;  /* 0x000000121804722b */ /* 0x004fd00000000004 */
[----:B---3--:R-:W-:-:S08]  /*1940*/  DFMA R4, R8, R22, R4 ;  /* 0x000000160804722b */ /* 0x008fd00000000004 */
[----:B------:R-:W-:Y:S01]  /*1950*/  DFMA R32, R32, R10, R4 ;  /* 0x0000000a2020722b */ /* 0x000fe20000000004 */
[----:B------:R-:W-:Y:S10]  /*1960*/  BAR.SYNC.DEFER_BLOCKING 0x0 ;  /* 0x0000000000007b1d */ /* 0x000ff40000010000 */
.L_x_0:
[----:B------:R-:W0:Y:S01]  /*1970*/  LDC.64 R2, c[0x0][0x390] ;  /* 0x0000e400ff027b82 */ /* 0x000e220000000a00 */
[----:B------:R-:W1:Y:S02]  /*1980*/  LDCU UR4, c[0x0][0x3a0] ;  /* 0x00007400ff0477ac */ /* 0x000e640008000800 */
[----:B-1----:R-:W-:-:S04]  /*1990*/  IMAD R7, R20, UR4, R7 ;  /* 0x0000000414077c24 */ /* 0x002fc8000f8e0207 */
[----:B0-----:R-:W-:-:S05]  /*19a0*/  IMAD.WIDE R2, R7, 0x8, R2 ;  /* 0x0000000807027825 */ /* 0x001fca00078e0202 */
[----:B------:R-:W-:Y:S01]  /*19b0*/  STG.E.64 desc[UR10][R2.64], R32 ;  /* 0x0000002002007986 */ /* 0x000fe2000c101b0a */
[----:B------:R-:W-:Y:S05]  /*19c0*/  EXIT ;  /* 0x000000000000794d */ /* 0x000fea0003800000 */
.L_x_4:
[----:B------:R-:W-:-:S00]  /*19d0*/  BRA `(.L_x_4) ;  /* 0xfffffffc00fc7947 */ /* 0x000fc0000383ffff */
[----:B------:R-:W-:-:S00]  /*19e0*/  NOP ;  /* 0x0000000000007918 */ /* 0x000fc00000000000 */
        /* <DEDUP_REMOVED lines=9> */
.L_x_5:


//--------------------- .nv.shared._Z20matrixMultiplyKernelPdS_S_iii --------------------------
	.section	.nv.shared._Z20matrixMultiplyKernelPdS_S_iii,"aw",@nobits
	.sectionflags	@""
	.align	8
.nv.shared._Z20matrixMultiplyKernelPdS_S_iii:
	.zero		5120


//--------------------- .nv.shared.reserved.0     --------------------------
	.section	.nv.shared.reserved.0,"aw",@nobits
	.weak		__nv_reservedSMEM_offset_0_alias
	.size		__nv_reservedSMEM_offset_0_alias, 0, 64
	.other		__nv_reservedSMEM_offset_0_alias,@"STO_CUDA_RESERVED_SHARED STV_DEFAULT"
__nv_reservedSMEM_offset_0_alias:
	.zero		0
	.zero		64


//--------------------- .nv.constant0._Z20matrixMultiplyKernelPdS_S_iii --------------------------
	.section	.nv.constant0._Z20matrixMultiplyKernelPdS_S_iii,"a",@progbits
	.sectionflags	@""
	.align	4
.nv.constant0._Z20matrixMultiplyKernelPdS_S_iii:
	.zero		932


//--------------------- SYMBOLS --------------------------

	.type		.nv.reservedSmem.offset0,@object
	.size		.nv.reservedSmem.offset0,0x4
	.type		.nv.reservedSmem.cap,@object
	.size		.nv.reservedSmem.cap,0x4
